//
// Generated by NVIDIA NVVM Compiler
//
// Compiler Build ID: CL-36424714
// Cuda compilation tools, release 13.0, V13.0.88
// Based on NVVM 20.0.0
//

.version 9.0
.target sm_100
.address_size 64

	// .globl	_Z6VecAddPiS_S_

.visible .entry _Z6VecAddPiS_S_(
	.param .u64 .ptr .align 1 _Z6VecAddPiS_S__param_0,
	.param .u64 .ptr .align 1 _Z6VecAddPiS_S__param_1,
	.param .u64 .ptr .align 1 _Z6VecAddPiS_S__param_2
)
{
	.reg .b32 	%r<5>;
	.reg .b64 	%rd<11>;

	ld.param.u64 	%rd1, [_Z6VecAddPiS_S__param_0];
	ld.param.u64 	%rd2, [_Z6VecAddPiS_S__param_1];
	ld.param.u64 	%rd3, [_Z6VecAddPiS_S__param_2];
	cvta.to.global.u64 	%rd4, %rd3;
	cvta.to.global.u64 	%rd5, %rd2;
	cvta.to.global.u64 	%rd6, %rd1;
	mov.u32 	%r1, %tid.x;
	mul.wide.u32 	%rd7, %r1, 4;
	add.s64 	%rd8, %rd6, %rd7;
	ld.global.u32 	%r2, [%rd8];
	add.s64 	%rd9, %rd5, %rd7;
	ld.global.u32 	%r3, [%rd9];
	add.s32 	%r4, %r3, %r2;
	add.s64 	%rd10, %rd4, %rd7;
	st.global.u32 	[%rd10], %r4;
	ret;

}


// ===== COMPILED SASS (sm_100) =====

	.target	sm_100

	.elftype	@"ET_EXEC"


//--------------------- .note.nv.tkinfo           --------------------------
	.section	.note.nv.tkinfo,"",@"SHT_NOTE"
	.sectionflags	@"SHF_NOTE_NV_TKINFO"
	.tkinfo
        /*0018*/ 	.word	0x00000002
        /*0030*/ 	.string	""
        /*0030*/ 	.string	"ptxas"
        /*0030*/ 	.string	"Cuda compilation tools, release 13.0, V13.0.88"
        /*0030*/ 	.string	"Build cuda_13.0.r13.0/compiler.36424714_0"
        /*0030*/ 	.string	"-arch sm_100 -m 64 "



//--------------------- .note.nv.cuinfo           --------------------------
	.section	.note.nv.cuinfo,"",@"SHT_NOTE"
	.sectionflags	@"SHF_NOTE_NV_CUINFO"
        /*0018*/ 	.short	0x0002
        /*001a*/ 	.short	0x0064
        /*001c*/ 	.short	0x0082
	.zero		2


//--------------------- .nv.info                  --------------------------
	.section	.nv.info,"",@"SHT_CUDA_INFO"
	.align	4


	//----- nvinfo : EIATTR_REGCOUNT
	.align		4
        /*0000*/ 	.byte	0x04, 0x2f
        /*0002*/ 	.short	(.L_1 - .L_0)
	.align		4
.L_0:
        /*0004*/ 	.word	index@(_Z6VecAddPiS_S_)
        /*0008*/ 	.word	0x0000000c


	//----- nvinfo : EIATTR_FRAME_SIZE
	.align		4
.L_1:
        /*000c*/ 	.byte	0x04, 0x11
        /*000e*/ 	.short	(.L_3 - .L_2)
	.align		4
.L_2:
        /*0010*/ 	.word	index@(_Z6VecAddPiS_S_)
        /*0014*/ 	.word	0x00000000


	//----- nvinfo : EIATTR_MIN_STACK_SIZE
	.align		4
.L_3:
        /*0018*/ 	.byte	0x04, 0x12
        /*001a*/ 	.short	(.L_5 - .L_4)
	.align		4
.L_4:
        /*001c*/ 	.word	index@(_Z6VecAddPiS_S_)
        /*0020*/ 	.word	0x00000000
.L_5:


//--------------------- .nv.compat                --------------------------
	.section	.nv.compat,"",@"SHT_CUDA_COMPAT_INFO"
	.align	4
        /*0000*/ 	.byte	0x02, 0x09, 0x00, 0x00, 0x02, 0x02, 0x01, 0x00, 0x02, 0x05, 0x05, 0x00, 0x03, 0x07, 0x01, 0x01
        /*0010*/ 	.byte	0x02, 0x03, 0x00, 0x00, 0x02, 0x06, 0x01, 0x00, 0x04, 0x0b, 0x08, 0x00, 0x09, 0x00, 0x00, 0x00
        /*0020*/ 	.byte	0x00, 0x00, 0x00, 0x00


//--------------------- .nv.info._Z6VecAddPiS_S_  --------------------------
	.section	.nv.info._Z6VecAddPiS_S_,"",@"SHT_CUDA_INFO"
	.sectionflags	@""
	.align	4


	//----- nvinfo : EIATTR_CUDA_API_VERSION
	.align		4
        /*0000*/ 	.byte	0x04, 0x37
        /*0002*/ 	.short	(.L_7 - .L_6)
.L_6:
        /*0004*/ 	.word	0x00000082


	//----- nvinfo : EIATTR_KPARAM_INFO
	.align		4
.L_7:
        /*0008*/ 	.byte	0x04, 0x17
        /*000a*/ 	.short	(.L_9 - .L_8)
.L_8:
        /*000c*/ 	.word	0x00000000
        /*0010*/ 	.short	0x0002
        /*0012*/ 	.short	0x0010
        /*0014*/ 	.byte	0x00, 0xf5, 0x21, 0x00


	//----- nvinfo : EIATTR_KPARAM_INFO
	.align		4
.L_9:
        /*0018*/ 	.byte	0x04, 0x17
        /*001a*/ 	.short	(.L_11 - .L_10)
.L_10:
        /*001c*/ 	.word	0x00000000
        /*0020*/ 	.short	0x0001
        /*0022*/ 	.short	0x0008
        /*0024*/ 	.byte	0x00, 0xf5, 0x21, 0x00


	//----- nvinfo : EIATTR_KPARAM_INFO
	.align		4
.L_11:
        /*0028*/ 	.byte	0x04, 0x17
        /*002a*/ 	.short	(.L_13 - .L_12)
.L_12:
        /*002c*/ 	.word	0x00000000
        /*0030*/ 	.short	0x0000
        /*0032*/ 	.short	0x0000
        /*0034*/ 	.byte	0x00, 0xf5, 0x21, 0x00


	//----- nvinfo : EIATTR_SPARSE_MMA_MASK
	.align		4
.L_13:
        /*0038*/ 	.byte	0x03, 0x50
        /*003a*/ 	.short	0x0000


	//----- nvinfo : EIATTR_MAXREG_COUNT
	.align		4
        /*003c*/ 	.byte	0x03, 0x1b
        /*003e*/ 	.short	0x00ff


	//----- nvinfo : EIATTR_MERCURY_ISA_VERSION
	.align		4
        /*0040*/ 	.byte	0x03, 0x5f
        /*0042*/ 	.short	0x0101


	//----- nvinfo : EIATTR_VRC_CTA_INIT_COUNT
	.align		4
        /*0044*/ 	.byte	0x02, 0x4a
	.zero		1
	.zero		1


	//----- nvinfo : EIATTR_EXIT_INSTR_OFFSETS
	.align		4
        /*0048*/ 	.byte	0x04, 0x1c
        /*004a*/ 	.short	(.L_15 - .L_14)


	//   ....[0]....
.L_14:
        /*004c*/ 	.word	0x000000d0


	//----- nvinfo : EIATTR_CBANK_PARAM_SIZE
	.align		4
.L_15:
        /*0050*/ 	.byte	0x03, 0x19
        /*0052*/ 	.short	0x0018


	//----- nvinfo : EIATTR_PARAM_CBANK
	.align		4
        /*0054*/ 	.byte	0x04, 0x0a
        /*0056*/ 	.short	(.L_17 - .L_16)
	.align		4
.L_16:
        /*0058*/ 	.word	index@(.nv.constant0._Z6VecAddPiS_S_)
        /*005c*/ 	.short	0x0380
        /*005e*/ 	.short	0x0018


	//----- nvinfo : EIATTR_SW_WAR
	.align		4
.L_17:
        /*0060*/ 	.byte	0x04, 0x36
        /*0062*/ 	.short	(.L_19 - .L_18)
.L_18:
        /*0064*/ 	.word	0x00000008
.L_19:


//--------------------- .nv.callgraph             --------------------------
	.section	.nv.callgraph,"",@"SHT_CUDA_CALLGRAPH"
	.align	4
	.sectionentsize	8
	.align		4
        /*0000*/ 	.word	0x00000000
	.align		4
        /*0004*/ 	.word	0xffffffff
	.align		4
        /*0008*/ 	.word	0x00000000
	.align		4
        /*000c*/ 	.word	0xfffffffe
	.align		4
        /*0010*/ 	.word	0x00000000
	.align		4
        /*0014*/ 	.word	0xfffffffd
	.align		4
        /*0018*/ 	.word	0x00000000
	.align		4
        /*001c*/ 	.word	0xfffffffc


//--------------------- .text._Z6VecAddPiS_S_     --------------------------
	.section	.text._Z6VecAddPiS_S_,"ax",@progbits
	.align	128
        .global         _Z6VecAddPiS_S_
        .type           _Z6VecAddPiS_S_,@function
        .size           _Z6VecAddPiS_S_,(.L_x_1 - _Z6VecAddPiS_S_)
        .other          _Z6VecAddPiS_S_,@"STO_CUDA_ENTRY STV_DEFAULT"
_Z6VecAddPiS_S_:
.text._Z6VecAddPiS_S_:
[----:B------:R-:W-:Y:S01]  /*0000*/  LDC R1, c[0x0][0x37c] ;  /* 0x0000df00ff017b82 */ /* 0x000fe20000000800 */
[----:B------:R-:W0:Y:S07]  /*0010*/  S2R R9, SR_TID.X ;  /* 0x0000000000097919 */ /* 0x000e2e0000002100 */
[----:B------:R-:W0:Y:S01]  /*0020*/  LDC.64 R2, c[0x0][0x380] ;  /* 0x0000e000ff027b82 */ /* 0x000e220000000a00 */
[----:B------:R-:W1:Y:S07]  /*0030*/  LDCU.64 UR4, c[0x0][0x358] ;  /* 0x00006b00ff0477ac */ /* 0x000e6e0008000a00 */
[----:B------:R-:W2:Y:S08]  /*0040*/  LDC.64 R4, c[0x0][0x388] ;  /* 0x0000e200ff047b82 */ /* 0x000eb00000000a00 */
[----:B------:R-:W3:Y:S01]  /*0050*/  LDC.64 R6, c[0x0][0x390] ;  /* 0x0000e400ff067b82 */ /* 0x000ee20000000a00 */
[----:B0-----:R-:W-:-:S04]  /*0060*/  IMAD.WIDE.U32 R2, R9, 0x4, R2 ;  /* 0x0000000409027825 */ /* 0x001fc800078e0002 */
[C---:B--2---:R-:W-:Y:S02]  /*0070*/  IMAD.WIDE.U32 R4, R9.reuse, 0x4, R4 ;  /* 0x0000000409047825 */ /* 0x044fe400078e0004 */
[----:B-1----:R-:W2:Y:S04]  /*0080*/  LDG.E R2, desc[UR4][R2.64] ;  /* 0x0000000402027981 */ /* 0x002ea8000c1e1900 */
[----:B------:R-:W2:Y:S01]  /*0090*/  LDG.E R5, desc[UR4][R4.64] ;  /* 0x0000000404057981 */ /* 0x000ea2000c1e1900 */
[----:B---3--:R-:W-:Y:S01]  /*00a0*/  IMAD.WIDE.U32 R6, R9, 0x4, R6 ;  /* 0x0000000409067825 */ /* 0x008fe200078e0006 */
[----:B--2---:R-:W-:-:S05]  /*00b0*/  IADD3 R9, PT, PT, R2, R5, RZ ;  /* 0x0000000502097210 */ /* 0x004fca0007ffe0ff */
[----:B------:R-:W-:Y:S01]  /*00c0*/  STG.E desc[UR4][R6.64], R9 ;  /* 0x0000000906007986 */ /* 0x000fe2000c101904 */
[----:B------:R-:W-:Y:S05]  /*00d0*/  EXIT ;  /* 0x000000000000794d */ /* 0x000fea0003800000 */
.L_x_0:
[----:B------:R-:W-:-:S00]  /*00e0*/  BRA `(.L_x_0) ;  /* 0xfffffffc00fc7947 */ /* 0x000fc0000383ffff */
[----:B------:R-:W-:-:S00]  /*00f0*/  NOP ;  /* 0x0000000000007918 */ /* 0x000fc00000000000 */
        /* <DEDUP_REMOVED lines=8> */
.L_x_1:


//--------------------- .nv.shared.reserved.0     --------------------------
	.section	.nv.shared.reserved.0,"aw",@nobits
	.weak		__nv_reservedSMEM_offset_0_alias
	.size		__nv_reservedSMEM_offset_0_alias, 0, 64
	.other		__nv_reservedSMEM_offset_0_alias,@"STO_CUDA_RESERVED_SHARED STV_DEFAULT"
__nv_reservedSMEM_offset_0_alias:
	.zero		0
	.zero		64


//--------------------- .nv.constant0._Z6VecAddPiS_S_ --------------------------
	.section	.nv.constant0._Z6VecAddPiS_S_,"a",@progbits
	.sectionflags	@""
	.align	4
.nv.constant0._Z6VecAddPiS_S_:
	.zero		920


//--------------------- SYMBOLS --------------------------

	.type		.nv.reservedSmem.offset0,@object
	.size		.nv.reservedSmem.offset0,0x4
